//
// Generated by NVIDIA NVVM Compiler
//
// Compiler Build ID: CL-36424714
// Cuda compilation tools, release 13.0, V13.0.88
// Based on NVVM 20.0.0
//

.version 9.0
.target sm_100
.address_size 64

	// .globl	_Z6MatMulPdS_S_i

.visible .entry _Z6MatMulPdS_S_i(
	.param .u64 .ptr .align 1 _Z6MatMulPdS_S_i_param_0,
	.param .u64 .ptr .align 1 _Z6MatMulPdS_S_i_param_1,
	.param .u64 .ptr .align 1 _Z6MatMulPdS_S_i_param_2,
	.param .u32 _Z6MatMulPdS_S_i_param_3
)
{
	.reg .pred 	%p<10>;
	.reg .b32 	%r<78>;
	.reg .b64 	%rd<48>;
	.reg .b64 	%fd<68>;

	ld.param.u64 	%rd4, [_Z6MatMulPdS_S_i_param_0];
	ld.param.u64 	%rd5, [_Z6MatMulPdS_S_i_param_1];
	ld.param.u32 	%r43, [_Z6MatMulPdS_S_i_param_3];
	cvta.to.global.u64 	%rd1, %rd5;
	cvta.to.global.u64 	%rd2, %rd4;
	mov.u32 	%r44, %tid.x;
	mov.u32 	%r45, %ctaid.x;
	mov.u32 	%r46, %ntid.x;
	mad.lo.s32 	%r1, %r45, %r46, %r44;
	mov.u32 	%r2, %tid.y;
	mov.u32 	%r47, %ctaid.y;
	mov.u32 	%r48, %ntid.y;
	mul.lo.s32 	%r3, %r47, %r48;
	add.s32 	%r4, %r3, %r2;
	setp.lt.s32 	%p1, %r43, 1;
	mov.f64 	%fd67, 0d0000000000000000;
	@%p1 bra 	$L__BB0_12;
	mul.lo.s32 	%r5, %r43, %r1;
	and.b32  	%r6, %r43, 7;
	setp.lt.u32 	%p2, %r43, 8;
	mov.f64 	%fd67, 0d0000000000000000;
	mov.b32 	%r76, 0;
	@%p2 bra 	$L__BB0_4;
	and.b32  	%r76, %r43, 2147483640;
	neg.s32 	%r74, %r76;
	add.s32 	%r50, %r2, %r43;
	add.s32 	%r73, %r50, %r3;
	shl.b32 	%r10, %r43, 3;
	shl.b32 	%r51, %r43, 1;
	add.s32 	%r72, %r4, %r51;
	mad.lo.s32 	%r71, %r43, 3, %r4;
	shl.b32 	%r52, %r43, 2;
	add.s32 	%r70, %r4, %r52;
	mad.lo.s32 	%r69, %r43, 5, %r4;
	mad.lo.s32 	%r68, %r43, 6, %r4;
	mad.lo.s32 	%r67, %r43, 7, %r4;
	mov.f64 	%fd67, 0d0000000000000000;
	mov.u32 	%r65, %r5;
	mov.u32 	%r66, %r4;
$L__BB0_3:
	.pragma "nounroll";
	mul.wide.s32 	%rd6, %r65, 8;
	add.s64 	%rd7, %rd2, %rd6;
	ld.global.f64 	%fd17, [%rd7];
	mul.wide.u32 	%rd8, %r66, 8;
	add.s64 	%rd9, %rd1, %rd8;
	ld.global.f64 	%fd18, [%rd9];
	fma.rn.f64 	%fd19, %fd17, %fd18, %fd67;
	ld.global.f64 	%fd20, [%rd7+8];
	mul.wide.u32 	%rd10, %r73, 8;
	add.s64 	%rd11, %rd1, %rd10;
	ld.global.f64 	%fd21, [%rd11];
	fma.rn.f64 	%fd22, %fd20, %fd21, %fd19;
	ld.global.f64 	%fd23, [%rd7+16];
	mul.wide.u32 	%rd12, %r72, 8;
	add.s64 	%rd13, %rd1, %rd12;
	ld.global.f64 	%fd24, [%rd13];
	fma.rn.f64 	%fd25, %fd23, %fd24, %fd22;
	ld.global.f64 	%fd26, [%rd7+24];
	mul.wide.u32 	%rd14, %r71, 8;
	add.s64 	%rd15, %rd1, %rd14;
	ld.global.f64 	%fd27, [%rd15];
	fma.rn.f64 	%fd28, %fd26, %fd27, %fd25;
	ld.global.f64 	%fd29, [%rd7+32];
	mul.wide.u32 	%rd16, %r70, 8;
	add.s64 	%rd17, %rd1, %rd16;
	ld.global.f64 	%fd30, [%rd17];
	fma.rn.f64 	%fd31, %fd29, %fd30, %fd28;
	ld.global.f64 	%fd32, [%rd7+40];
	mul.wide.u32 	%rd18, %r69, 8;
	add.s64 	%rd19, %rd1, %rd18;
	ld.global.f64 	%fd33, [%rd19];
	fma.rn.f64 	%fd34, %fd32, %fd33, %fd31;
	ld.global.f64 	%fd35, [%rd7+48];
	mul.wide.u32 	%rd20, %r68, 8;
	add.s64 	%rd21, %rd1, %rd20;
	ld.global.f64 	%fd36, [%rd21];
	fma.rn.f64 	%fd37, %fd35, %fd36, %fd34;
	ld.global.f64 	%fd38, [%rd7+56];
	mul.wide.u32 	%rd22, %r67, 8;
	add.s64 	%rd23, %rd1, %rd22;
	ld.global.f64 	%fd39, [%rd23];
	fma.rn.f64 	%fd67, %fd38, %fd39, %fd37;
	add.s32 	%r74, %r74, 8;
	add.s32 	%r73, %r73, %r10;
	add.s32 	%r72, %r72, %r10;
	add.s32 	%r71, %r71, %r10;
	add.s32 	%r70, %r70, %r10;
	add.s32 	%r69, %r69, %r10;
	add.s32 	%r68, %r68, %r10;
	add.s32 	%r67, %r67, %r10;
	add.s32 	%r66, %r66, %r10;
	add.s32 	%r65, %r65, 8;
	setp.ne.s32 	%p3, %r74, 0;
	@%p3 bra 	$L__BB0_3;
$L__BB0_4:
	setp.eq.s32 	%p4, %r6, 0;
	@%p4 bra 	$L__BB0_12;
	and.b32  	%r38, %r43, 3;
	setp.lt.u32 	%p5, %r6, 4;
	@%p5 bra 	$L__BB0_7;
	add.s32 	%r53, %r76, %r5;
	mul.wide.s32 	%rd24, %r53, 8;
	add.s64 	%rd25, %rd2, %rd24;
	ld.global.f64 	%fd41, [%rd25];
	mad.lo.s32 	%r54, %r76, %r43, %r4;
	mul.wide.u32 	%rd26, %r54, 8;
	add.s64 	%rd27, %rd1, %rd26;
	ld.global.f64 	%fd42, [%rd27];
	fma.rn.f64 	%fd43, %fd41, %fd42, %fd67;
	ld.global.f64 	%fd44, [%rd25+8];
	add.s32 	%r55, %r54, %r43;
	mul.wide.u32 	%rd28, %r55, 8;
	add.s64 	%rd29, %rd1, %rd28;
	ld.global.f64 	%fd45, [%rd29];
	fma.rn.f64 	%fd46, %fd44, %fd45, %fd43;
	ld.global.f64 	%fd47, [%rd25+16];
	add.s32 	%r56, %r55, %r43;
	mul.wide.u32 	%rd30, %r56, 8;
	add.s64 	%rd31, %rd1, %rd30;
	ld.global.f64 	%fd48, [%rd31];
	fma.rn.f64 	%fd49, %fd47, %fd48, %fd46;
	ld.global.f64 	%fd50, [%rd25+24];
	add.s32 	%r57, %r56, %r43;
	mul.wide.u32 	%rd32, %r57, 8;
	add.s64 	%rd33, %rd1, %rd32;
	ld.global.f64 	%fd51, [%rd33];
	fma.rn.f64 	%fd67, %fd50, %fd51, %fd49;
	add.s32 	%r76, %r76, 4;
$L__BB0_7:
	setp.eq.s32 	%p6, %r38, 0;
	@%p6 bra 	$L__BB0_12;
	setp.eq.s32 	%p7, %r38, 1;
	@%p7 bra 	$L__BB0_10;
	add.s32 	%r58, %r76, %r5;
	mul.wide.s32 	%rd34, %r58, 8;
	add.s64 	%rd35, %rd2, %rd34;
	ld.global.f64 	%fd53, [%rd35];
	mad.lo.s32 	%r59, %r76, %r43, %r4;
	mul.wide.u32 	%rd36, %r59, 8;
	add.s64 	%rd37, %rd1, %rd36;
	ld.global.f64 	%fd54, [%rd37];
	fma.rn.f64 	%fd55, %fd53, %fd54, %fd67;
	ld.global.f64 	%fd56, [%rd35+8];
	add.s32 	%r60, %r59, %r43;
	mul.wide.u32 	%rd38, %r60, 8;
	add.s64 	%rd39, %rd1, %rd38;
	ld.global.f64 	%fd57, [%rd39];
	fma.rn.f64 	%fd67, %fd56, %fd57, %fd55;
	add.s32 	%r76, %r76, 2;
$L__BB0_10:
	and.b32  	%r61, %r43, 1;
	setp.eq.b32 	%p8, %r61, 1;
	not.pred 	%p9, %p8;
	@%p9 bra 	$L__BB0_12;
	add.s32 	%r62, %r76, %r5;
	mul.wide.s32 	%rd40, %r62, 8;
	add.s64 	%rd41, %rd2, %rd40;
	ld.global.f64 	%fd58, [%rd41];
	mad.lo.s32 	%r63, %r76, %r43, %r4;
	mul.wide.u32 	%rd42, %r63, 8;
	add.s64 	%rd43, %rd1, %rd42;
	ld.global.f64 	%fd59, [%rd43];
	fma.rn.f64 	%fd67, %fd58, %fd59, %fd67;
$L__BB0_12:
	ld.param.u64 	%rd47, [_Z6MatMulPdS_S_i_param_2];
	cvta.to.global.u64 	%rd44, %rd47;
	mad.lo.s32 	%r64, %r43, %r1, %r4;
	mul.wide.s32 	%rd45, %r64, 8;
	add.s64 	%rd46, %rd44, %rd45;
	st.global.f64 	[%rd46], %fd67;
	ret;

}


// ===== COMPILED SASS (sm_100) =====

	.target	sm_100

	.elftype	@"ET_EXEC"


//--------------------- .note.nv.tkinfo           --------------------------
	.section	.note.nv.tkinfo,"",@"SHT_NOTE"
	.sectionflags	@"SHF_NOTE_NV_TKINFO"
	.tkinfo
        /*0018*/ 	.word	0x00000002
        /*0030*/ 	.string	""
        /*0030*/ 	.string	"ptxas"
        /*0030*/ 	.string	"Cuda compilation tools, release 13.0, V13.0.88"
        /*0030*/ 	.string	"Build cuda_13.0.r13.0/compiler.36424714_0"
        /*0030*/ 	.string	"-arch sm_100 -m 64 "



//--------------------- .note.nv.cuinfo           --------------------------
	.section	.note.nv.cuinfo,"",@"SHT_NOTE"
	.sectionflags	@"SHF_NOTE_NV_CUINFO"
        /*0018*/ 	.short	0x0002
        /*001a*/ 	.short	0x0064
        /*001c*/ 	.short	0x0082
	.zero		2


//--------------------- .nv.info                  --------------------------
	.section	.nv.info,"",@"SHT_CUDA_INFO"
	.align	4


	//----- nvinfo : EIATTR_REGCOUNT
	.align		4
        /*0000*/ 	.byte	0x04, 0x2f
        /*0002*/ 	.short	(.L_1 - .L_0)
	.align		4
.L_0:
        /*0004*/ 	.word	index@(_Z6MatMulPdS_S_i)
        /*0008*/ 	.word	0x00000028


	//----- nvinfo : EIATTR_FRAME_SIZE
	.align		4
.L_1:
        /*000c*/ 	.byte	0x04, 0x11
        /*000e*/ 	.short	(.L_3 - .L_2)
	.align		4
.L_2:
        /*0010*/ 	.word	index@(_Z6MatMulPdS_S_i)
        /*0014*/ 	.word	0x00000000


	//----- nvinfo : EIATTR_MIN_STACK_SIZE
	.align		4
.L_3:
        /*0018*/ 	.byte	0x04, 0x12
        /*001a*/ 	.short	(.L_5 - .L_4)
	.align		4
.L_4:
        /*001c*/ 	.word	index@(_Z6MatMulPdS_S_i)
        /*0020*/ 	.word	0x00000000
.L_5:


//--------------------- .nv.compat                --------------------------
	.section	.nv.compat,"",@"SHT_CUDA_COMPAT_INFO"
	.align	4
        /*0000*/ 	.byte	0x02, 0x09, 0x00, 0x00, 0x02, 0x02, 0x01, 0x00, 0x02, 0x05, 0x05, 0x00, 0x03, 0x07, 0x01, 0x01
        /*0010*/ 	.byte	0x02, 0x03, 0x00, 0x00, 0x02, 0x06, 0x01, 0x00, 0x04, 0x0b, 0x08, 0x00, 0x01, 0x00, 0x00, 0x00
        /*0020*/ 	.byte	0x00, 0x00, 0x00, 0x00


//--------------------- .nv.info._Z6MatMulPdS_S_i --------------------------
	.section	.nv.info._Z6MatMulPdS_S_i,"",@"SHT_CUDA_INFO"
	.sectionflags	@""
	.align	4


	//----- nvinfo : EIATTR_CUDA_API_VERSION
	.align		4
        /*0000*/ 	.byte	0x04, 0x37
        /*0002*/ 	.short	(.L_7 - .L_6)
.L_6:
        /*0004*/ 	.word	0x00000082


	//----- nvinfo : EIATTR_KPARAM_INFO
	.align		4
.L_7:
        /*0008*/ 	.byte	0x04, 0x17
        /*000a*/ 	.short	(.L_9 - .L_8)
.L_8:
        /*000c*/ 	.word	0x00000000
        /*0010*/ 	.short	0x0003
        /*0012*/ 	.short	0x0018
        /*0014*/ 	.byte	0x00, 0xf0, 0x11, 0x00


	//----- nvinfo : EIATTR_KPARAM_INFO
	.align		4
.L_9:
        /*0018*/ 	.byte	0x04, 0x17
        /*001a*/ 	.short	(.L_11 - .L_10)
.L_10:
        /*001c*/ 	.word	0x00000000
        /*0020*/ 	.short	0x0002
        /*0022*/ 	.short	0x0010
        /*0024*/ 	.byte	0x00, 0xf5, 0x21, 0x00


	//----- nvinfo : EIATTR_KPARAM_INFO
	.align		4
.L_11:
        /*0028*/ 	.byte	0x04, 0x17
        /*002a*/ 	.short	(.L_13 - .L_12)
.L_12:
        /*002c*/ 	.word	0x00000000
        /*0030*/ 	.short	0x0001
        /*0032*/ 	.short	0x0008
        /*0034*/ 	.byte	0x00, 0xf5, 0x21, 0x00


	//----- nvinfo : EIATTR_KPARAM_INFO
	.align		4
.L_13:
        /*0038*/ 	.byte	0x04, 0x17
        /*003a*/ 	.short	(.L_15 - .L_14)
.L_14:
        /*003c*/ 	.word	0x00000000
        /*0040*/ 	.short	0x0000
        /*0042*/ 	.short	0x0000
        /*0044*/ 	.byte	0x00, 0xf5, 0x21, 0x00


	//----- nvinfo : EIATTR_SPARSE_MMA_MASK
	.align		4
.L_15:
        /*0048*/ 	.byte	0x03, 0x50
        /*004a*/ 	.short	0x0000


	//----- nvinfo : EIATTR_MAXREG_COUNT
	.align		4
        /*004c*/ 	.byte	0x03, 0x1b
        /*004e*/ 	.short	0x00ff


	//----- nvinfo : EIATTR_MERCURY_ISA_VERSION
	.align		4
        /*0050*/ 	.byte	0x03, 0x5f
        /*0052*/ 	.short	0x0101


	//----- nvinfo : EIATTR_VRC_CTA_INIT_COUNT
	.align		4
        /*0054*/ 	.byte	0x02, 0x4a
	.zero		1
	.zero		1


	//----- nvinfo : EIATTR_EXIT_INSTR_OFFSETS
	.align		4
        /*0058*/ 	.byte	0x04, 0x1c
        /*005a*/ 	.short	(.L_17 - .L_16)


	//   ....[0]....
.L_16:
        /*005c*/ 	.word	0x000008f0


	//----- nvinfo : EIATTR_CBANK_PARAM_SIZE
	.align		4
.L_17:
        /*0060*/ 	.byte	0x03, 0x19
        /*0062*/ 	.short	0x001c


	//----- nvinfo : EIATTR_PARAM_CBANK
	.align		4
        /*0064*/ 	.byte	0x04, 0x0a
        /*0066*/ 	.short	(.L_19 - .L_18)
	.align		4
.L_18:
        /*0068*/ 	.word	index@(.nv.constant0._Z6MatMulPdS_S_i)
        /*006c*/ 	.short	0x0380
        /*006e*/ 	.short	0x001c


	//----- nvinfo : EIATTR_SW_WAR
	.align		4
.L_19:
        /*0070*/ 	.byte	0x04, 0x36
        /*0072*/ 	.short	(.L_21 - .L_20)
.L_20:
        /*0074*/ 	.word	0x00000008
.L_21:


//--------------------- .nv.callgraph             --------------------------
	.section	.nv.callgraph,"",@"SHT_CUDA_CALLGRAPH"
	.align	4
	.sectionentsize	8
	.align		4
        /*0000*/ 	.word	0x00000000
	.align		4
        /*0004*/ 	.word	0xffffffff
	.align		4
        /*0008*/ 	.word	0x00000000
	.align		4
        /*000c*/ 	.word	0xfffffffe
	.align		4
        /*0010*/ 	.word	0x00000000
	.align		4
        /*0014*/ 	.word	0xfffffffd
	.align		4
        /*0018*/ 	.word	0x00000000
	.align		4
        /*001c*/ 	.word	0xfffffffc


//--------------------- .text._Z6MatMulPdS_S_i    --------------------------
	.section	.text._Z6MatMulPdS_S_i,"ax",@progbits
	.align	128
        .global         _Z6MatMulPdS_S_i
        .type           _Z6MatMulPdS_S_i,@function
        .size           _Z6MatMulPdS_S_i,(.L_x_5 - _Z6MatMulPdS_S_i)
        .other          _Z6MatMulPdS_S_i,@"STO_CUDA_ENTRY STV_DEFAULT"
_Z6MatMulPdS_S_i:
.text._Z6MatMulPdS_S_i:
[----:B------:R-:W-:Y:S08]  /*0000*/  LDC R1, c[0x0][0x37c] ;  /* 0x0000df00ff017b82 */ /* 0x000ff00000000800 */
[----:B------:R-:W0:Y:S01]  /*0010*/  LDC R0, c[0x0][0x398] ;  /* 0x0000e600ff007b82 */ /* 0x000e220000000800 */
[----:B------:R-:W1:Y:S01]  /*0020*/  S2R R3, SR_TID.X ;  /* 0x0000000000037919 */ /* 0x000e620000002100 */
[----:B------:R-:W2:Y:S01]  /*0030*/  LDCU.64 UR6, c[0x0][0x358] ;  /* 0x00006b00ff0677ac */ /* 0x000ea20008000a00 */
[----:B------:R-:W-:Y:S01]  /*0040*/  CS2R R20, SRZ ;  /* 0x0000000000147805 */ /* 0x000fe2000001ff00 */
[----:B------:R-:W3:Y:S04]  /*0050*/  S2R R5, SR_TID.Y ;  /* 0x0000000000057919 */ /* 0x000ee80000002200 */
[----:B------:R-:W4:Y:S08]  /*0060*/  S2UR UR4, SR_CTAID.Y ;  /* 0x00000000000479c3 */ /* 0x000f300000002600 */
[----:B------:R-:W1:Y:S01]  /*0070*/  LDC R2, c[0x0][0x360] ;  /* 0x0000d800ff027b82 */ /* 0x000e620000000800 */
[----:B------:R-:W4:Y:S07]  /*0080*/  LDCU UR5, c[0x0][0x364] ;  /* 0x00006c80ff0577ac */ /* 0x000f2e0008000800 */
[----:B------:R-:W1:Y:S01]  /*0090*/  S2UR UR8, SR_CTAID.X ;  /* 0x00000000000879c3 */ /* 0x000e620000002500 */
[----:B0-----:R-:W-:Y:S01]  /*00a0*/  ISETP.GE.AND P0, PT, R0, 0x1, PT ;  /* 0x000000010000780c */ /* 0x001fe20003f06270 */
[----:B----4-:R-:W-:-:S06]  /*00b0*/  UIMAD UR4, UR4, UR5, URZ ;  /* 0x00000005040472a4 */ /* 0x010fcc000f8e02ff */
[----:B---3--:R-:W-:Y:S01]  /*00c0*/  IADD3 R7, PT, PT, R5, UR4, RZ ;  /* 0x0000000405077c10 */ /* 0x008fe2000fffe0ff */
[----:B-1----:R-:W-:-:S05]  /*00d0*/  IMAD R3, R2, UR8, R3 ;  /* 0x0000000802037c24 */ /* 0x002fca000f8e0203 */
[----:B--2---:R-:W-:Y:S05]  /*00e0*/  @!P0 BRA `(.L_x_0) ;  /* 0x0000000400f08947 */ /* 0x004fea0003800000 */
[C---:B------:R-:W-:Y:S01]  /*00f0*/  ISETP.GE.U32.AND P1, PT, R0.reuse, 0x8, PT ;  /* 0x000000080000780c */ /* 0x040fe20003f26070 */
[----:B------:R-:W-:Y:S01]  /*0100*/  HFMA2 R9, -RZ, RZ, 0, 0 ;  /* 0x00000000ff097431 */ /* 0x000fe200000001ff */
[----:B------:R-:W-:Y:S01]  /*0110*/  LOP3.LUT R2, R0, 0x7, RZ, 0xc0, !PT ;  /* 0x0000000700027812 */ /* 0x000fe200078ec0ff */
[----:B------:R-:W-:Y:S01]  /*0120*/  IMAD R4, R3, R0, RZ ;  /* 0x0000000003047224 */ /* 0x000fe200078e02ff */
[----:B------:R-:W-:Y:S02]  /*0130*/  CS2R R20, SRZ ;  /* 0x0000000000147805 */ /* 0x000fe4000001ff00 */
[----:B------:R-:W-:-:S07]  /*0140*/  ISETP.NE.AND P0, PT, R2, RZ, PT ;  /* 0x000000ff0200720c */ /* 0x000fce0003f05270 */
[----:B------:R-:W-:Y:S06]  /*0150*/  @!P1 BRA `(.L_x_1) ;  /* 0x0000000000ec9947 */ /* 0x000fec0003800000 */
[C---:B------:R-:W-:Y:S01]  /*0160*/  LOP3.LUT R9, R0.reuse, 0x7ffffff8, RZ, 0xc0, !PT ;  /* 0x7ffffff800097812 */ /* 0x040fe200078ec0ff */
[C---:B------:R-:W-:Y:S01]  /*0170*/  IMAD R13, R0.reuse, 0x3, R7 ;  /* 0x00000003000d7824 */ /* 0x040fe200078e0207 */
[C---:B------:R-:W-:Y:S01]  /*0180*/  IADD3 R5, PT, PT, R0.reuse, UR4, R5 ;  /* 0x0000000400057c10 */ /* 0x040fe2000fffe005 */
[C-C-:B------:R-:W-:Y:S01]  /*0190*/  IMAD R33, R0.reuse, 0x4, R7.reuse ;  /* 0x0000000400217824 */ /* 0x140fe200078e0207 */
[CC--:B------:R-:W-:Y:S01]  /*01a0*/  LEA R11, R0.reuse, R7.reuse, 0x1 ;  /* 0x00000007000b7211 */ /* 0x0c0fe200078e08ff */
[C-C-:B------:R-:W-:Y:S01]  /*01b0*/  IMAD R35, R0.reuse, 0x5, R7.reuse ;  /* 0x0000000500237824 */ /* 0x140fe200078e0207 */
[----:B------:R-:W-:Y:S01]  /*01c0*/  MOV R12, R4 ;  /* 0x00000004000c7202 */ /* 0x000fe20000000f00 */
[C-C-:B------:R-:W-:Y:S01]  /*01d0*/  IMAD R37, R0.reuse, 0x6, R7.reuse ;  /* 0x0000000600257824 */ /* 0x140fe200078e0207 */
[----:B------:R-:W-:Y:S01]  /*01e0*/  MOV R8, R7 ;  /* 0x0000000700087202 */ /* 0x000fe20000000f00 */
[----:B------:R-:W-:Y:S01]  /*01f0*/  IMAD R6, R0, 0x7, R7 ;  /* 0x0000000700067824 */ /* 0x000fe200078e0207 */
[----:B------:R-:W-:Y:S01]  /*0200*/  CS2R R20, SRZ ;  /* 0x0000000000147805 */ /* 0x000fe2000001ff00 */
[----:B------:R-:W-:-:S07]  /*0210*/  IMAD.MOV R10, RZ, RZ, -R9 ;  /* 0x000000ffff0a7224 */ /* 0x000fce00078e0a09 */
.L_x_2:
[----:B------:R-:W0:Y:S08]  /*0220*/  LDC.64 R30, c[0x0][0x388] ;  /* 0x0000e200ff1e7b82 */ /* 0x000e300000000a00 */
[----:B------:R-:W1:Y:S01]  /*0230*/  LDC.64 R14, c[0x0][0x380] ;  /* 0x0000e000ff0e7b82 */ /* 0x000e620000000a00 */
[----:B0-----:R-:W-:-:S06]  /*0240*/  IMAD.WIDE.U32 R26, R8, 0x8, R30 ;  /* 0x00000008081a7825 */ /* 0x001fcc00078e001e */
[----:B------:R-:W2:Y:S01]  /*0250*/  LDG.E.64 R26, desc[UR6][R26.64] ;  /* 0x000000061a1a7981 */ /* 0x000ea2000c1e1b00 */
[----:B-1----:R-:W-:-:S05]  /*0260*/  IMAD.WIDE R14, R12, 0x8, R14 ;  /* 0x000000080c0e7825 */ /* 0x002fca00078e020e */
[----:B------:R-:W2:Y:S01]  /*0270*/  LDG.E.64 R16, desc[UR6][R14.64] ;  /* 0x000000060e107981 */ /* 0x000ea2000c1e1b00 */
[----:B------:R-:W-:-:S03]  /*0280*/  IMAD.WIDE.U32 R22, R5, 0x8, R30 ;  /* 0x0000000805167825 */ /* 0x000fc600078e001e */
[----:B------:R-:W3:Y:S01]  /*0290*/  LDG.E.64 R24, desc[UR6][R14.64+0x8] ;  /* 0x000008060e187981 */ /* 0x000ee2000c1e1b00 */
[----:B------:R-:W-:-:S03]  /*02a0*/  IMAD.WIDE.U32 R18, R11, 0x8, R30 ;  /* 0x000000080b127825 */ /* 0x000fc600078e001e */
[----:B------:R-:W3:Y:S01]  /*02b0*/  LDG.E.64 R22, desc[UR6][R22.64] ;  /* 0x0000000616167981 */ /* 0x000ee2000c1e1b00 */
[----:B------:R-:W-:-:S03]  /*02c0*/  IMAD.WIDE.U32 R28, R13, 0x8, R30 ;  /* 0x000000080d1c7825 */ /* 0x000fc600078e001e */
[----:B------:R-:W4:Y:S04]  /*02d0*/  LDG.E.64 R18, desc[UR6][R18.64] ;  /* 0x0000000612127981 */ /* 0x000f28000c1e1b00 */
[----:B------:R-:W5:Y:S01]  /*02e0*/  LDG.E.64 R28, desc[UR6][R28.64] ;  /* 0x000000061c1c7981 */ /* 0x000f62000c1e1b00 */
[----:B--2---:R-:W-:-:S03]  /*02f0*/  DFMA R26, R16, R26, R20 ;  /* 0x0000001a101a722b */ /* 0x004fc60000000014 */
[----:B------:R-:W4:Y:S04]  /*0300*/  LDG.E.64 R20, desc[UR6][R14.64+0x10] ;  /* 0x000010060e147981 */ /* 0x000f28000c1e1b00 */
[----:B------:R-:W5:Y:S01]  /*0310*/  LDG.E.64 R16, desc[UR6][R14.64+0x18] ;  /* 0x000018060e107981 */ /* 0x000f62000c1e1b00 */
[----:B---3--:R-:W-:Y:S01]  /*0320*/  DFMA R22, R24, R22, R26 ;  /* 0x000000161816722b */ /* 0x008fe2000000001a */
[--C-:B------:R-:W-:Y:S02]  /*0330*/  IMAD.WIDE.U32 R26, R33, 0x8, R30.reuse ;  /* 0x00000008211a7825 */ /* 0x100fe400078e001e */
[----:B------:R-:W2:Y:S04]  /*0340*/  LDG.E.64 R24, desc[UR6][R14.64+0x20] ;  /* 0x000020060e187981 */ /* 0x000ea8000c1e1b00 */
[----:B------:R-:W2:Y:S01]  /*0350*/  LDG.E.64 R26, desc[UR6][R26.64] ;  /* 0x000000061a1a7981 */ /* 0x000ea2000c1e1b00 */
[----:B----4-:R-:W-:Y:S01]  /*0360*/  DFMA R18, R20, R18, R22 ;  /* 0x000000121412722b */ /* 0x010fe20000000016 */
[----:B------:R-:W-:-:S02]  /*0370*/  IMAD.WIDE.U32 R22, R35, 0x8, R30 ;  /* 0x0000000823167825 */ /* 0x000fc400078e001e */
[----:B------:R-:W3:Y:S04]  /*0380*/  LDG.E.64 R20, desc[UR6][R14.64+0x28] ;  /* 0x000028060e147981 */ /* 0x000ee8000c1e1b00 */
[----:B------:R-:W3:Y:S01]  /*0390*/  LDG.E.64 R22, desc[UR6][R22.64] ;  /* 0x0000000616167981 */ /* 0x000ee2000c1e1b00 */
[----:B-----5:R-:W-:Y:S01]  /*03a0*/  DFMA R28, R16, R28, R18 ;  /* 0x0000001c101c722b */ /* 0x020fe20000000012 */
[--C-:B------:R-:W-:Y:S02]  /*03b0*/  IMAD.WIDE.U32 R18, R37, 0x8, R30.reuse ;  /* 0x0000000825127825 */ /* 0x100fe400078e001e */
[----:B------:R-:W4:Y:S02]  /*03c0*/  LDG.E.64 R16, desc[UR6][R14.64+0x30] ;  /* 0x000030060e107981 */ /* 0x000f24000c1e1b00 */
[----:B------:R-:W-:-:S02]  /*03d0*/  IMAD.WIDE.U32 R30, R6, 0x8, R30 ;  /* 0x00000008061e7825 */ /* 0x000fc400078e001e */
[----:B------:R-:W4:Y:S04]  /*03e0*/  LDG.E.64 R18, desc[UR6][R18.64] ;  /* 0x0000000612127981 */ /* 0x000f28000c1e1b00 */
[----:B------:R-:W5:Y:S04]  /*03f0*/  LDG.E.64 R30, desc[UR6][R30.64] ;  /* 0x000000061e1e7981 */ /* 0x000f68000c1e1b00 */
[----:B------:R-:W5:Y:S01]  /*0400*/  LDG.E.64 R14, desc[UR6][R14.64+0x38] ;  /* 0x000038060e0e7981 */ /* 0x000f62000c1e1b00 */
[----:B--2---:R-:W-:Y:S01]  /*0410*/  DFMA R24, R24, R26, R28 ;  /* 0x0000001a1818722b */ /* 0x004fe2000000001c */
[----:B------:R-:W-:-:S04]  /*0420*/  IADD3 R10, PT, PT, R10, 0x8, RZ ;  /* 0x000000080a0a7810 */ /* 0x000fc80007ffe0ff */
[----:B------:R-:W-:Y:S01]  /*0430*/  ISETP.NE.AND P1, PT, R10, RZ, PT ;  /* 0x000000ff0a00720c */ /* 0x000fe20003f25270 */
[----:B------:R-:W-:Y:S01]  /*0440*/  IMAD R11, R0, 0x8, R11 ;  /* 0x00000008000b7824 */ /* 0x000fe200078e020b */
[----:B------:R-:W-:Y:S01]  /*0450*/  IADD3 R12, PT, PT, R12, 0x8, RZ ;  /* 0x000000080c0c7810 */ /* 0x000fe20007ffe0ff */
[C---:B------:R-:W-:Y:S01]  /*0460*/  IMAD R37, R0.reuse, 0x8, R37 ;  /* 0x0000000800257824 */ /* 0x040fe200078e0225 */
[C---:B------:R-:W-:Y:S02]  /*0470*/  LEA R5, R0.reuse, R5, 0x3 ;  /* 0x0000000500057211 */ /* 0x040fe400078e18ff */
[C---:B------:R-:W-:Y:S02]  /*0480*/  LEA R13, R0.reuse, R13, 0x3 ;  /* 0x0000000d000d7211 */ /* 0x040fe400078e18ff */
[C---:B------:R-:W-:Y:S02]  /*0490*/  LEA R33, R0.reuse, R33, 0x3 ;  /* 0x0000002100217211 */ /* 0x040fe400078e18ff */
[----:B------:R-:W-:-:S02]  /*04a0*/  LEA R35, R0, R35, 0x3 ;  /* 0x0000002300237211 */ /* 0x000fc400078e18ff */
[C---:B------:R-:W-:Y:S02]  /*04b0*/  LEA R6, R0.reuse, R6, 0x3 ;  /* 0x0000000600067211 */ /* 0x040fe400078e18ff */
[----:B------:R-:W-:Y:S01]  /*04c0*/  LEA R8, R0, R8, 0x3 ;  /* 0x0000000800087211 */ /* 0x000fe200078e18ff */
[----:B---3--:R-:W-:-:S08]  /*04d0*/  DFMA R20, R20, R22, R24 ;  /* 0x000000161414722b */ /* 0x008fd00000000018 */
[----:B----4-:R-:W-:-:S08]  /*04e0*/  DFMA R20, R16, R18, R20 ;  /* 0x000000121014722b */ /* 0x010fd00000000014 */
[----:B-----5:R-:W-:Y:S01]  /*04f0*/  DFMA R20, R14, R30, R20 ;  /* 0x0000001e0e14722b */ /* 0x020fe20000000014 */
[----:B------:R-:W-:Y:S10]  /*0500*/  @P1 BRA `(.L_x_2) ;  /* 0xfffffffc00441947 */ /* 0x000ff4000383ffff */
.L_x_1:
[----:B------:R-:W-:Y:S05]  /*0510*/  @!P0 BRA `(.L_x_0) ;  /* 0x0000000000e48947 */ /* 0x000fea0003800000 */
[----:B------:R-:W-:Y:S02]  /*0520*/  ISETP.GE.U32.AND P0, PT, R2, 0x4, PT ;  /* 0x000000040200780c */ /* 0x000fe40003f06070 */
[----:B------:R-:W-:-:S04]  /*0530*/  LOP3.LUT R5, R0, 0x3, RZ, 0xc0, !PT ;  /* 0x0000000300057812 */ /* 0x000fc800078ec0ff */
[----:B------:R-:W-:-:S07]  /*0540*/  ISETP.NE.AND P1, PT, R5, RZ, PT ;  /* 0x000000ff0500720c */ /* 0x000fce0003f25270 */
[----:B------:R-:W-:Y:S06]  /*0550*/  @!P0 BRA `(.L_x_3) ;  /* 0x0000000000648947 */ /* 0x000fec0003800000 */
[----:B------:R-:W0:Y:S01]  /*0560*/  LDC.64 R26, c[0x0][0x388] ;  /* 0x0000e200ff1a7b82 */ /* 0x000e220000000a00 */
[----:B------:R-:W-:Y:S01]  /*0570*/  IADD3 R11, PT, PT, R4, R9, RZ ;  /* 0x00000009040b7210 */ /* 0x000fe20007ffe0ff */
[----:B------:R-:W-:-:S06]  /*0580*/  IMAD R13, R9, R0, R7 ;  /* 0x00000000090d7224 */ /* 0x000fcc00078e0207 */
[----:B------:R-:W1:Y:S01]  /*0590*/  LDC.64 R24, c[0x0][0x380] ;  /* 0x0000e000ff187b82 */ /* 0x000e620000000a00 */
[----:B0-----:R-:W-:-:S06]  /*05a0*/  IMAD.WIDE.U32 R22, R13, 0x8, R26 ;  /* 0x000000080d167825 */ /* 0x001fcc00078e001a */
[----:B------:R-:W2:Y:S01]  /*05b0*/  LDG.E.64 R22, desc[UR6][R22.64] ;  /* 0x0000000616167981 */ /* 0x000ea2000c1e1b00 */
[----:B-1----:R-:W-:-:S04]  /*05c0*/  IMAD.WIDE R24, R11, 0x8, R24 ;  /* 0x000000080b187825 */ /* 0x002fc800078e0218 */
[----:B------:R-:W-:Y:S02]  /*05d0*/  IMAD.IADD R11, R13, 0x1, R0 ;  /* 0x000000010d0b7824 */ /* 0x000fe400078e0200 */
[----:B------:R-:W2:Y:S02]  /*05e0*/  LDG.E.64 R12, desc[UR6][R24.64] ;  /* 0x00000006180c7981 */ /* 0x000ea4000c1e1b00 */
[C-C-:B------:R-:W-:Y:S01]  /*05f0*/  IMAD.WIDE.U32 R18, R11.reuse, 0x8, R26.reuse ;  /* 0x000000080b127825 */ /* 0x140fe200078e001a */
[-C--:B------:R-:W-:Y:S02]  /*0600*/  IADD3 R15, PT, PT, R11, R0.reuse, RZ ;  /* 0x000000000b0f7210 */ /* 0x080fe40007ffe0ff */
[----:B------:R-:W3:Y:S04]  /*0610*/  LDG.E.64 R10, desc[UR6][R24.64+0x8] ;  /* 0x00000806180a7981 */ /* 0x000ee8000c1e1b00 */
[----:B------:R-:W3:Y:S01]  /*0620*/  LDG.E.64 R18, desc[UR6][R18.64] ;  /* 0x0000000612127981 */ /* 0x000ee2000c1e1b00 */
[C---:B------:R-:W-:Y:S01]  /*0630*/  IMAD.WIDE.U32 R16, R15.reuse, 0x8, R26 ;  /* 0x000000080f107825 */ /* 0x040fe200078e001a */
[----:B------:R-:W-:-:S02]  /*0640*/  IADD3 R29, PT, PT, R15, R0, RZ ;  /* 0x000000000f1d7210 */ /* 0x000fc40007ffe0ff */
[----:B------:R-:W4:Y:S04]  /*0650*/  LDG.E.64 R14, desc[UR6][R24.64+0x10] ;  /* 0x00001006180e7981 */ /* 0x000f28000c1e1b00 */
[----:B------:R-:W4:Y:S01]  /*0660*/  LDG.E.64 R16, desc[UR6][R16.64] ;  /* 0x0000000610107981 */ /* 0x000f22000c1e1b00 */
[----:B------:R-:W-:-:S03]  /*0670*/  IMAD.WIDE.U32 R28, R29, 0x8, R26 ;  /* 0x000000081d1c7825 */ /* 0x000fc600078e001a */
[----:B------:R-:W5:Y:S04]  /*0680*/  LDG.E.64 R26, desc[UR6][R24.64+0x18] ;  /* 0x00001806181a7981 */ /* 0x000f68000c1e1b00 */
[----:B------:R-:W5:Y:S01]  /*0690*/  LDG.E.64 R28, desc[UR6][R28.64] ;  /* 0x000000061c1c7981 */ /* 0x000f62000c1e1b00 */
[----:B------:R-:W-:Y:S01]  /*06a0*/  IADD3 R9, PT, PT, R9, 0x4, RZ ;  /* 0x0000000409097810 */ /* 0x000fe20007ffe0ff */
[----:B--2---:R-:W-:-:S08]  /*06b0*/  DFMA R12, R12, R22, R20 ;  /* 0x000000160c0c722b */ /* 0x004fd00000000014 */
[----:B---3--:R-:W-:-:S08]  /*06c0*/  DFMA R10, R10, R18, R12 ;  /* 0x000000120a0a722b */ /* 0x008fd0000000000c */
[----:B----4-:R-:W-:-:S08]  /*06d0*/  DFMA R10, R14, R16, R10 ;  /* 0x000000100e0a722b */ /* 0x010fd0000000000a */
[----:B-----5:R-:W-:-:S11]  /*06e0*/  DFMA R20, R26, R28, R10 ;  /* 0x0000001c1a14722b */ /* 0x020fd6000000000a */
.L_x_3:
[----:B------:R-:W-:Y:S05]  /*06f0*/  @!P1 BRA `(.L_x_0) ;  /* 0x00000000006c9947 */ /* 0x000fea0003800000 */
[----:B------:R-:W0:Y:S01]  /*0700*/  LDC.64 R18, c[0x0][0x388] ;  /* 0x0000e200ff127b82 */ /* 0x000e220000000a00 */
[----:B------:R-:W-:Y:S02]  /*0710*/  ISETP.NE.AND P0, PT, R5, 0x1, PT ;  /* 0x000000010500780c */ /* 0x000fe40003f05270 */
[----:B------:R-:W-:-:S04]  /*0720*/  LOP3.LUT R2, R0, 0x1, RZ, 0xc0, !PT ;  /* 0x0000000100027812 */ /* 0x000fc800078ec0ff */
[----:B------:R-:W-:Y:S01]  /*0730*/  ISETP.NE.U32.AND P1, PT, R2, 0x1, PT ;  /* 0x000000010200780c */ /* 0x000fe20003f25070 */
[----:B------:R-:W1:Y:S06]  /*0740*/  LDC.64 R10, c[0x0][0x380] ;  /* 0x0000e000ff0a7b82 */ /* 0x000e6c0000000a00 */
[----:B------:R-:W-:Y:S02]  /*0750*/  @P0 IMAD R5, R9, R0, R7 ;  /* 0x0000000009050224 */ /* 0x000fe400078e0207 */
[----:B------:R-:W2:Y:S01]  /*0760*/  LDC.64 R16, c[0x0][0x380] ;  /* 0x0000e000ff107b82 */ /* 0x000ea20000000a00 */
[----:B------:R-:W-:-:S07]  /*0770*/  @P0 IMAD.IADD R23, R4, 0x1, R9 ;  /* 0x0000000104170824 */ /* 0x000fce00078e0209 */
[----:B------:R-:W3:Y:S01]  /*0780*/  LDC.64 R14, c[0x0][0x388] ;  /* 0x0000e200ff0e7b82 */ /* 0x000ee20000000a00 */
[C---:B0-----:R-:W-:Y:S01]  /*0790*/  @P0 IMAD.WIDE.U32 R24, R5.reuse, 0x8, R18 ;  /* 0x0000000805180825 */ /* 0x041fe200078e0012 */
[----:B------:R-:W-:-:S03]  /*07a0*/  @P0 IADD3 R5, PT, PT, R5, R0, RZ ;  /* 0x0000000005050210 */ /* 0x000fc60007ffe0ff */
[----:B-1----:R-:W-:Y:S01]  /*07b0*/  @P0 IMAD.WIDE R22, R23, 0x8, R10 ;  /* 0x0000000817160825 */ /* 0x002fe200078e020a */
[----:B------:R-:W-:Y:S01]  /*07c0*/  @P0 IADD3 R9, PT, PT, R9, 0x2, RZ ;  /* 0x0000000209090810 */ /* 0x000fe20007ffe0ff */
[----:B------:R-:W4:Y:S02]  /*07d0*/  @P0 LDG.E.64 R10, desc[UR6][R24.64] ;  /* 0x00000006180a0981 */ /* 0x000f24000c1e1b00 */
[----:B------:R-:W-:Y:S02]  /*07e0*/  @P0 IMAD.WIDE.U32 R18, R5, 0x8, R18 ;  /* 0x0000000805120825 */ /* 0x000fe400078e0012 */
[----:B------:R-:W4:Y:S01]  /*07f0*/  @P0 LDG.E.64 R12, desc[UR6][R22.64] ;  /* 0x00000006160c0981 */ /* 0x000f22000c1e1b00 */
[----:B------:R-:W-:Y:S01]  /*0800*/  @!P1 IADD3 R27, PT, PT, R4, R9, RZ ;  /* 0x00000009041b9210 */ /* 0x000fe20007ffe0ff */
[----:B------:R-:W-:Y:S02]  /*0810*/  @!P1 IMAD R9, R9, R0, R7 ;  /* 0x0000000009099224 */ /* 0x000fe400078e0207 */
[----:B------:R-:W5:Y:S02]  /*0820*/  @P0 LDG.E.64 R4, desc[UR6][R22.64+0x8] ;  /* 0x0000080616040981 */ /* 0x000f64000c1e1b00 */
[----:B--2---:R-:W-:-:S02]  /*0830*/  @!P1 IMAD.WIDE R16, R27, 0x8, R16 ;  /* 0x000000081b109825 */ /* 0x004fc400078e0210 */
[----:B------:R-:W5:Y:S02]  /*0840*/  @P0 LDG.E.64 R18, desc[UR6][R18.64] ;  /* 0x0000000612120981 */ /* 0x000f64000c1e1b00 */
[----:B---3--:R-:W-:Y:S02]  /*0850*/  @!P1 IMAD.WIDE.U32 R14, R9, 0x8, R14 ;  /* 0x00000008090e9825 */ /* 0x008fe400078e000e */
[----:B------:R-:W2:Y:S04]  /*0860*/  @!P1 LDG.E.64 R16, desc[UR6][R16.64] ;  /* 0x0000000610109981 */ /* 0x000ea8000c1e1b00 */
[----:B------:R-:W2:Y:S01]  /*0870*/  @!P1 LDG.E.64 R14, desc[UR6][R14.64] ;  /* 0x000000060e0e9981 */ /* 0x000ea2000c1e1b00 */
[----:B----4-:R-:W-:-:S08]  /*0880*/  @P0 DFMA R10, R12, R10, R20 ;  /* 0x0000000a0c0a022b */ /* 0x010fd00000000014 */
[----:B-----5:R-:W-:-:S08]  /*0890*/  @P0 DFMA R20, R4, R18, R10 ;  /* 0x000000120414022b */ /* 0x020fd0000000000a */
[----:B--2---:R-:W-:-:S11]  /*08a0*/  @!P1 DFMA R20, R16, R14, R20 ;  /* 0x0000000e1014922b */ /* 0x004fd60000000014 */
.L_x_0:
[----:B------:R-:W0:Y:S01]  /*08b0*/  LDC.64 R4, c[0x0][0x390] ;  /* 0x0000e400ff047b82 */ /* 0x000e220000000a00 */
[----:B------:R-:W-:-:S04]  /*08c0*/  IMAD R3, R3, R0, R7 ;  /* 0x0000000003037224 */ /* 0x000fc800078e0207 */
[----:B0-----:R-:W-:-:S05]  /*08d0*/  IMAD.WIDE R2, R3, 0x8, R4 ;  /* 0x0000000803027825 */ /* 0x001fca00078e0204 */
[----:B------:R-:W-:Y:S01]  /*08e0*/  STG.E.64 desc[UR6][R2.64], R20 ;  /* 0x0000001402007986 */ /* 0x000fe2000c101b06 */
[----:B------:R-:W-:Y:S05]  /*08f0*/  EXIT ;  /* 0x000000000000794d */ /* 0x000fea0003800000 */
.L_x_4:
[----:B------:R-:W-:-:S00]  /*0900*/  BRA `(.L_x_4) ;  /* 0xfffffffc00fc7947 */ /* 0x000fc0000383ffff */
[----:B------:R-:W-:-:S00]  /*0910*/  NOP ;  /* 0x0000000000007918 */ /* 0x000fc00000000000 */
        /* <DEDUP_REMOVED lines=14> */
.L_x_5:


//--------------------- .nv.shared.reserved.0     --------------------------
	.section	.nv.shared.reserved.0,"aw",@nobits
	.weak		__nv_reservedSMEM_offset_0_alias
	.size		__nv_reservedSMEM_offset_0_alias, 0, 64
	.other		__nv_reservedSMEM_offset_0_alias,@"STO_CUDA_RESERVED_SHARED STV_DEFAULT"
__nv_reservedSMEM_offset_0_alias:
	.zero		0
	.zero		64


//--------------------- .nv.constant0._Z6MatMulPdS_S_i --------------------------
	.section	.nv.constant0._Z6MatMulPdS_S_i,"a",@progbits
	.sectionflags	@""
	.align	4
.nv.constant0._Z6MatMulPdS_S_i:
	.zero		924


//--------------------- SYMBOLS --------------------------

	.type		.nv.reservedSmem.offset0,@object
	.size		.nv.reservedSmem.offset0,0x4
